//
// Generated by NVIDIA NVVM Compiler
//
// Compiler Build ID: CL-36424714
// Cuda compilation tools, release 13.0, V13.0.88
// Based on NVVM 20.0.0
//

.version 9.0
.target sm_100
.address_size 64

	// .globl	_Z5kmainPVj
.global .align 4 .u32 lock;

.visible .entry _Z5kmainPVj(
	.param .u64 .ptr .align 1 _Z5kmainPVj_param_0
)
{
	.reg .pred 	%p<3>;
	.reg .b32 	%r<6>;
	.reg .b64 	%rd<3>;

	ld.param.u64 	%rd2, [_Z5kmainPVj_param_0];
	cvta.to.global.u64 	%rd1, %rd2;
	mov.u32 	%r1, %ctaid.x;
	setp.ne.s32 	%p1, %r1, 0;
	@%p1 bra 	$L__BB0_3;
$L__BB0_1:
	atom.relaxed.global.cas.b32 	%r3, [lock], 0, 1;
	setp.ne.s32 	%p2, %r3, 0;
	@%p2 bra 	$L__BB0_1;
	membar.gl;
	mov.b32 	%r4, 1;
	st.volatile.global.u32 	[%rd1], %r4;
	membar.gl;
	atom.global.exch.b32 	%r5, [lock], 0;
	bra.uni 	$L__BB0_4;
$L__BB0_3:
	mov.b32 	%r2, 2;
	st.volatile.global.u32 	[%rd1], %r2;
$L__BB0_4:
	ret;

}


// ===== COMPILED SASS (sm_100) =====

	.target	sm_100

	.elftype	@"ET_EXEC"


//--------------------- .note.nv.tkinfo           --------------------------
	.section	.note.nv.tkinfo,"",@"SHT_NOTE"
	.sectionflags	@"SHF_NOTE_NV_TKINFO"
	.tkinfo
        /*0018*/ 	.word	0x00000002
        /*0030*/ 	.string	""
        /*0030*/ 	.string	"ptxas"
        /*0030*/ 	.string	"Cuda compilation tools, release 13.0, V13.0.88"
        /*0030*/ 	.string	"Build cuda_13.0.r13.0/compiler.36424714_0"
        /*0030*/ 	.string	"-arch sm_100 -m 64 "



//--------------------- .note.nv.cuinfo           --------------------------
	.section	.note.nv.cuinfo,"",@"SHT_NOTE"
	.sectionflags	@"SHF_NOTE_NV_CUINFO"
        /*0018*/ 	.short	0x0002
        /*001a*/ 	.short	0x0064
        /*001c*/ 	.short	0x0082
	.zero		2


//--------------------- .nv.info                  --------------------------
	.section	.nv.info,"",@"SHT_CUDA_INFO"
	.align	4


	//----- nvinfo : EIATTR_REGCOUNT
	.align		4
        /*0000*/ 	.byte	0x04, 0x2f
        /*0002*/ 	.short	(.L_2 - .L_1)
	.align		4
.L_1:
        /*0004*/ 	.word	index@(_Z5kmainPVj)
        /*0008*/ 	.word	0x0000000a


	//----- nvinfo : EIATTR_FRAME_SIZE
	.align		4
.L_2:
        /*000c*/ 	.byte	0x04, 0x11
        /*000e*/ 	.short	(.L_4 - .L_3)
	.align		4
.L_3:
        /*0010*/ 	.word	index@(_Z5kmainPVj)
        /*0014*/ 	.word	0x00000000


	//----- nvinfo : EIATTR_MIN_STACK_SIZE
	.align		4
.L_4:
        /*0018*/ 	.byte	0x04, 0x12
        /*001a*/ 	.short	(.L_6 - .L_5)
	.align		4
.L_5:
        /*001c*/ 	.word	index@(_Z5kmainPVj)
        /*0020*/ 	.word	0x00000000
.L_6:


//--------------------- .nv.compat                --------------------------
	.section	.nv.compat,"",@"SHT_CUDA_COMPAT_INFO"
	.align	4
        /*0000*/ 	.byte	0x02, 0x09, 0x00, 0x00, 0x02, 0x02, 0x01, 0x00, 0x02, 0x05, 0x05, 0x00, 0x03, 0x07, 0x01, 0x01
        /*0010*/ 	.byte	0x02, 0x03, 0x00, 0x00, 0x02, 0x06, 0x01, 0x00, 0x04, 0x0b, 0x08, 0x00, 0x09, 0x00, 0x00, 0x00
        /*0020*/ 	.byte	0x00, 0x00, 0x00, 0x00


//--------------------- .nv.info._Z5kmainPVj      --------------------------
	.section	.nv.info._Z5kmainPVj,"",@"SHT_CUDA_INFO"
	.sectionflags	@""
	.align	4


	//----- nvinfo : EIATTR_CUDA_API_VERSION
	.align		4
        /*0000*/ 	.byte	0x04, 0x37
        /*0002*/ 	.short	(.L_8 - .L_7)
.L_7:
        /*0004*/ 	.word	0x00000082


	//----- nvinfo : EIATTR_KPARAM_INFO
	.align		4
.L_8:
        /*0008*/ 	.byte	0x04, 0x17
        /*000a*/ 	.short	(.L_10 - .L_9)
.L_9:
        /*000c*/ 	.word	0x00000000
        /*0010*/ 	.short	0x0000
        /*0012*/ 	.short	0x0000
        /*0014*/ 	.byte	0x00, 0xf5, 0x21, 0x00


	//----- nvinfo : EIATTR_SPARSE_MMA_MASK
	.align		4
.L_10:
        /*0018*/ 	.byte	0x03, 0x50
        /*001a*/ 	.short	0x0000


	//----- nvinfo : EIATTR_MAXREG_COUNT
	.align		4
        /*001c*/ 	.byte	0x03, 0x1b
        /*001e*/ 	.short	0x00ff


	//----- nvinfo : EIATTR_MERCURY_ISA_VERSION
	.align		4
        /*0020*/ 	.byte	0x03, 0x5f
        /*0022*/ 	.short	0x0101


	//----- nvinfo : EIATTR_VRC_CTA_INIT_COUNT
	.align		4
        /*0024*/ 	.byte	0x02, 0x4a
	.zero		1
	.zero		1


	//----- nvinfo : EIATTR_EXIT_INSTR_OFFSETS
	.align		4
        /*0028*/ 	.byte	0x04, 0x1c
        /*002a*/ 	.short	(.L_12 - .L_11)


	//   ....[0]....
.L_11:
        /*002c*/ 	.word	0x000001a0


	//   ....[1]....
        /*0030*/ 	.word	0x000001e0


	//----- nvinfo : EIATTR_CRS_STACK_SIZE
	.align		4
.L_12:
        /*0034*/ 	.byte	0x04, 0x1e
        /*0036*/ 	.short	(.L_14 - .L_13)
.L_13:
        /*0038*/ 	.word	0x00000000


	//----- nvinfo : EIATTR_CBANK_PARAM_SIZE
	.align		4
.L_14:
        /*003c*/ 	.byte	0x03, 0x19
        /*003e*/ 	.short	0x0008


	//----- nvinfo : EIATTR_PARAM_CBANK
	.align		4
        /*0040*/ 	.byte	0x04, 0x0a
        /*0042*/ 	.short	(.L_16 - .L_15)
	.align		4
.L_15:
        /*0044*/ 	.word	index@(.nv.constant0._Z5kmainPVj)
        /*0048*/ 	.short	0x0380
        /*004a*/ 	.short	0x0008


	//----- nvinfo : EIATTR_SW_WAR
	.align		4
.L_16:
        /*004c*/ 	.byte	0x04, 0x36
        /*004e*/ 	.short	(.L_18 - .L_17)
.L_17:
        /*0050*/ 	.word	0x00000008
.L_18:


//--------------------- .nv.callgraph             --------------------------
	.section	.nv.callgraph,"",@"SHT_CUDA_CALLGRAPH"
	.align	4
	.sectionentsize	8
	.align		4
        /*0000*/ 	.word	0x00000000
	.align		4
        /*0004*/ 	.word	0xffffffff
	.align		4
        /*0008*/ 	.word	0x00000000
	.align		4
        /*000c*/ 	.word	0xfffffffe
	.align		4
        /*0010*/ 	.word	0x00000000
	.align		4
        /*0014*/ 	.word	0xfffffffd
	.align		4
        /*0018*/ 	.word	0x00000000
	.align		4
        /*001c*/ 	.word	0xfffffffc


//--------------------- .nv.constant4             --------------------------
	.section	.nv.constant4,"a",@progbits
	.align	8
	.align		8
.nv.constant4:
        /*0000*/ 	.dword	lock


//--------------------- .text._Z5kmainPVj         --------------------------
	.section	.text._Z5kmainPVj,"ax",@progbits
	.align	128
        .global         _Z5kmainPVj
        .type           _Z5kmainPVj,@function
        .size           _Z5kmainPVj,(.L_x_4 - _Z5kmainPVj)
        .other          _Z5kmainPVj,@"STO_CUDA_ENTRY STV_DEFAULT"
_Z5kmainPVj:
.text._Z5kmainPVj:
[----:B------:R-:W-:Y:S08]  /*0000*/  LDC R1, c[0x0][0x37c] ;  /* 0x0000df00ff017b82 */ /* 0x000ff00000000800 */
[----:B------:R-:W0:Y:S01]  /*0010*/  S2UR UR6, SR_CTAID.X ;  /* 0x00000000000679c3 */ /* 0x000e220000002500 */
[----:B------:R-:W1:Y:S01]  /*0020*/  LDCU.64 UR4, c[0x0][0x358] ;  /* 0x00006b00ff0477ac */ /* 0x000e620008000a00 */
[----:B0-----:R-:W-:-:S09]  /*0030*/  UISETP.NE.AND UP0, UPT, UR6, URZ, UPT ;  /* 0x000000ff0600728c */ /* 0x001fd2000bf05270 */
[----:B-1----:R-:W-:Y:S05]  /*0040*/  BRA.U UP0, `(.L_x_0) ;  /* 0x0000000100587547 */ /* 0x002fea000b800000 */
[----:B------:R-:W0:Y:S01]  /*0050*/  LDC.64 R2, c[0x4][RZ] ;  /* 0x01000000ff027b82 */ /* 0x000e220000000a00 */
[----:B------:R-:W-:Y:S01]  /*0060*/  BSSY B0, `(.L_x_1) ;  /* 0x0000007000007945 */ /* 0x000fe20003800000 */
[----:B------:R-:W-:-:S07]  /*0070*/  IMAD.MOV.U32 R5, RZ, RZ, 0x1 ;  /* 0x00000001ff057424 */ /* 0x000fce00078e00ff */
.L_x_2:
[----:B------:R-:W-:Y:S01]  /*0080*/  IMAD.MOV.U32 R4, RZ, RZ, RZ ;  /* 0x000000ffff047224 */ /* 0x000fe200078e00ff */
[----:B------:R-:W-:Y:S05]  /*0090*/  YIELD ;  /* 0x0000000000007946 */ /* 0x000fea0003800000 */
[----:B0-----:R-:W2:Y:S02]  /*00a0*/  ATOMG.E.CAS.STRONG.GPU PT, R0, [R2], R4, R5 ;  /* 0x00000004020073a9 */ /* 0x001ea400001ee105 */
[----:B--2---:R-:W-:-:S13]  /*00b0*/  ISETP.NE.AND P0, PT, R0, RZ, PT ;  /* 0x000000ff0000720c */ /* 0x004fda0003f05270 */
[----:B------:R-:W-:Y:S05]  /*00c0*/  @P0 BRA `(.L_x_2) ;  /* 0xfffffffc00ec0947 */ /* 0x000fea000383ffff */
[----:B------:R-:W-:Y:S05]  /*00d0*/  BSYNC B0 ;  /* 0x0000000000007941 */ /* 0x000fea0003800000 */
.L_x_1:
[----:B------:R-:W0:Y:S01]  /*00e0*/  LDC.64 R4, c[0x0][0x380] ;  /* 0x0000e000ff047b82 */ /* 0x000e220000000a00 */
[----:B------:R-:W-:Y:S01]  /*00f0*/  HFMA2 R7, -RZ, RZ, 0, 5.9604644775390625e-08 ;  /* 0x00000001ff077431 */ /* 0x000fe200000001ff */
[----:B------:R-:W-:Y:S06]  /*0100*/  MEMBAR.SC.GPU ;  /* 0x0000000000007992 */ /* 0x000fec0000002000 */
[----:B------:R-:W-:-:S00]  /*0110*/  ERRBAR ;  /* 0x00000000000079ab */ /* 0x000fc00000000000 */
[----:B------:R-:W-:Y:S06]  /*0120*/  CGAERRBAR ;  /* 0x00000000000075ab */ /* 0x000fec0000000000 */
[----:B------:R-:W-:Y:S04]  /*0130*/  CCTL.IVALL ;  /* 0x00000000ff00798f */ /* 0x000fe80002000000 */
[----:B0-----:R-:W-:Y:S01]  /*0140*/  STG.E.STRONG.SYS desc[UR4][R4.64], R7 ;  /* 0x0000000704007986 */ /* 0x001fe2000c115904 */
[----:B------:R-:W-:Y:S06]  /*0150*/  MEMBAR.SC.GPU ;  /* 0x0000000000007992 */ /* 0x000fec0000002000 */
[----:B------:R-:W-:-:S00]  /*0160*/  ERRBAR ;  /* 0x00000000000079ab */ /* 0x000fc00000000000 */
[----:B------:R-:W-:Y:S06]  /*0170*/  CGAERRBAR ;  /* 0x00000000000075ab */ /* 0x000fec0000000000 */
[----:B------:R-:W-:Y:S04]  /*0180*/  CCTL.IVALL ;  /* 0x00000000ff00798f */ /* 0x000fe80002000000 */
[----:B------:R-:W-:Y:S01]  /*0190*/  ATOMG.E.EXCH.STRONG.GPU PT, RZ, desc[UR4][R2.64], RZ ;  /* 0x800000ff02ff79a8 */ /* 0x000fe2000c1ef104 */
[----:B------:R-:W-:Y:S05]  /*01a0*/  EXIT ;  /* 0x000000000000794d */ /* 0x000fea0003800000 */
.L_x_0:
[----:B------:R-:W0:Y:S01]  /*01b0*/  LDC.64 R2, c[0x0][0x380] ;  /* 0x0000e000ff027b82 */ /* 0x000e220000000a00 */
[----:B------:R-:W-:-:S05]  /*01c0*/  HFMA2 R5, -RZ, RZ, 0, 1.1920928955078125e-07 ;  /* 0x00000002ff057431 */ /* 0x000fca00000001ff */
[----:B0-----:R-:W-:Y:S01]  /*01d0*/  STG.E.STRONG.SYS desc[UR4][R2.64], R5 ;  /* 0x0000000502007986 */ /* 0x001fe2000c115904 */
[----:B------:R-:W-:Y:S05]  /*01e0*/  EXIT ;  /* 0x000000000000794d */ /* 0x000fea0003800000 */
.L_x_3:
[----:B------:R-:W-:-:S00]  /*01f0*/  BRA `(.L_x_3) ;  /* 0xfffffffc00fc7947 */ /* 0x000fc0000383ffff */
[----:B------:R-:W-:-:S00]  /*0200*/  NOP ;  /* 0x0000000000007918 */ /* 0x000fc00000000000 */
[----:B------:R-:W-:-:S00]  /*0210*/  NOP ;  /* 0x0000000000007918 */ /* 0x000fc00000000000 */
[----:B------:R-:W-:-:S00]  /*0220*/  NOP ;  /* 0x0000000000007918 */ /* 0x000fc00000000000 */
[----:B------:R-:W-:-:S00]  /*0230*/  NOP ;  /* 0x0000000000007918 */ /* 0x000fc00000000000 */
[----:B------:R-:W-:-:S00]  /*0240*/  NOP ;  /* 0x0000000000007918 */ /* 0x000fc00000000000 */
[----:B------:R-:W-:-:S00]  /*0250*/  NOP ;  /* 0x0000000000007918 */ /* 0x000fc00000000000 */
[----:B------:R-:W-:-:S00]  /*0260*/  NOP ;  /* 0x0000000000007918 */ /* 0x000fc00000000000 */
[----:B------:R-:W-:-:S00]  /*0270*/  NOP ;  /* 0x0000000000007918 */ /* 0x000fc00000000000 */
.L_x_4:


//--------------------- .nv.shared.reserved.0     --------------------------
	.section	.nv.shared.reserved.0,"aw",@nobits
	.weak		__nv_reservedSMEM_offset_0_alias
	.size		__nv_reservedSMEM_offset_0_alias, 0, 64
	.other		__nv_reservedSMEM_offset_0_alias,@"STO_CUDA_RESERVED_SHARED STV_DEFAULT"
__nv_reservedSMEM_offset_0_alias:
	.zero		0
	.zero		64


//--------------------- .nv.global                --------------------------
	.section	.nv.global,"aw",@nobits
	.align	4
.nv.global:
	.type		lock,@object
	.size		lock,(.L_0 - lock)
lock:
	.zero		4
.L_0:


//--------------------- .nv.constant0._Z5kmainPVj --------------------------
	.section	.nv.constant0._Z5kmainPVj,"a",@progbits
	.sectionflags	@""
	.align	4
.nv.constant0._Z5kmainPVj:
	.zero		904


//--------------------- SYMBOLS --------------------------

	.type		.nv.reservedSmem.offset0,@object
	.size		.nv.reservedSmem.offset0,0x4
